//
// Generated by NVIDIA NVVM Compiler
//
// Compiler Build ID: CL-36424714
// Cuda compilation tools, release 13.0, V13.0.88
// Based on NVVM 20.0.0
//

.version 9.0
.target sm_100
.address_size 64

	// .globl	_Z18cudaMatrixMultiplyPdS_S_

.visible .entry _Z18cudaMatrixMultiplyPdS_S_(
	.param .u64 .ptr .align 1 _Z18cudaMatrixMultiplyPdS_S__param_0,
	.param .u64 .ptr .align 1 _Z18cudaMatrixMultiplyPdS_S__param_1,
	.param .u64 .ptr .align 1 _Z18cudaMatrixMultiplyPdS_S__param_2
)
{


	ret;

}


// ===== COMPILED SASS (sm_100) =====

	.target	sm_100

	.elftype	@"ET_EXEC"


//--------------------- .note.nv.tkinfo           --------------------------
	.section	.note.nv.tkinfo,"",@"SHT_NOTE"
	.sectionflags	@"SHF_NOTE_NV_TKINFO"
	.tkinfo
        /*0018*/ 	.word	0x00000002
        /*0030*/ 	.string	""
        /*0030*/ 	.string	"ptxas"
        /*0030*/ 	.string	"Cuda compilation tools, release 13.0, V13.0.88"
        /*0030*/ 	.string	"Build cuda_13.0.r13.0/compiler.36424714_0"
        /*0030*/ 	.string	"-arch sm_100 -m 64 "



//--------------------- .note.nv.cuinfo           --------------------------
	.section	.note.nv.cuinfo,"",@"SHT_NOTE"
	.sectionflags	@"SHF_NOTE_NV_CUINFO"
        /*0018*/ 	.short	0x0002
        /*001a*/ 	.short	0x0064
        /*001c*/ 	.short	0x0082
	.zero		2


//--------------------- .nv.info                  --------------------------
	.section	.nv.info,"",@"SHT_CUDA_INFO"
	.align	4


	//----- nvinfo : EIATTR_REGCOUNT
	.align		4
        /*0000*/ 	.byte	0x04, 0x2f
        /*0002*/ 	.short	(.L_1 - .L_0)
	.align		4
.L_0:
        /*0004*/ 	.word	index@(_Z18cudaMatrixMultiplyPdS_S_)
        /*0008*/ 	.word	0x00000004


	//----- nvinfo : EIATTR_FRAME_SIZE
	.align		4
.L_1:
        /*000c*/ 	.byte	0x04, 0x11
        /*000e*/ 	.short	(.L_3 - .L_2)
	.align		4
.L_2:
        /*0010*/ 	.word	index@(_Z18cudaMatrixMultiplyPdS_S_)
        /*0014*/ 	.word	0x00000000


	//----- nvinfo : EIATTR_MIN_STACK_SIZE
	.align		4
.L_3:
        /*0018*/ 	.byte	0x04, 0x12
        /*001a*/ 	.short	(.L_5 - .L_4)
	.align		4
.L_4:
        /*001c*/ 	.word	index@(_Z18cudaMatrixMultiplyPdS_S_)
        /*0020*/ 	.word	0x00000000
.L_5:


//--------------------- .nv.compat                --------------------------
	.section	.nv.compat,"",@"SHT_CUDA_COMPAT_INFO"
	.align	4
        /*0000*/ 	.byte	0x02, 0x09, 0x00, 0x00, 0x02, 0x02, 0x01, 0x00, 0x02, 0x05, 0x05, 0x00, 0x03, 0x07, 0x01, 0x01
        /*0010*/ 	.byte	0x02, 0x03, 0x00, 0x00, 0x02, 0x06, 0x01, 0x00, 0x04, 0x0b, 0x08, 0x00, 0x09, 0x00, 0x00, 0x00
        /*0020*/ 	.byte	0x00, 0x00, 0x00, 0x00


//--------------------- .nv.info._Z18cudaMatrixMultiplyPdS_S_ --------------------------
	.section	.nv.info._Z18cudaMatrixMultiplyPdS_S_,"",@"SHT_CUDA_INFO"
	.sectionflags	@""
	.align	4


	//----- nvinfo : EIATTR_CUDA_API_VERSION
	.align		4
        /*0000*/ 	.byte	0x04, 0x37
        /*0002*/ 	.short	(.L_7 - .L_6)
.L_6:
        /*0004*/ 	.word	0x00000082


	//----- nvinfo : EIATTR_KPARAM_INFO
	.align		4
.L_7:
        /*0008*/ 	.byte	0x04, 0x17
        /*000a*/ 	.short	(.L_9 - .L_8)
.L_8:
        /*000c*/ 	.word	0x00000000
        /*0010*/ 	.short	0x0002
        /*0012*/ 	.short	0x0010
        /*0014*/ 	.byte	0x00, 0xf5, 0x21, 0x00


	//----- nvinfo : EIATTR_KPARAM_INFO
	.align		4
.L_9:
        /*0018*/ 	.byte	0x04, 0x17
        /*001a*/ 	.short	(.L_11 - .L_10)
.L_10:
        /*001c*/ 	.word	0x00000000
        /*0020*/ 	.short	0x0001
        /*0022*/ 	.short	0x0008
        /*0024*/ 	.byte	0x00, 0xf5, 0x21, 0x00


	//----- nvinfo : EIATTR_KPARAM_INFO
	.align		4
.L_11:
        /*0028*/ 	.byte	0x04, 0x17
        /*002a*/ 	.short	(.L_13 - .L_12)
.L_12:
        /*002c*/ 	.word	0x00000000
        /*0030*/ 	.short	0x0000
        /*0032*/ 	.short	0x0000
        /*0034*/ 	.byte	0x00, 0xf5, 0x21, 0x00


	//----- nvinfo : EIATTR_SPARSE_MMA_MASK
	.align		4
.L_13:
        /*0038*/ 	.byte	0x03, 0x50
        /*003a*/ 	.short	0x0000


	//----- nvinfo : EIATTR_MAXREG_COUNT
	.align		4
        /*003c*/ 	.byte	0x03, 0x1b
        /*003e*/ 	.short	0x00ff


	//----- nvinfo : EIATTR_MERCURY_ISA_VERSION
	.align		4
        /*0040*/ 	.byte	0x03, 0x5f
        /*0042*/ 	.short	0x0101


	//----- nvinfo : EIATTR_VRC_CTA_INIT_COUNT
	.align		4
        /*0044*/ 	.byte	0x02, 0x4a
	.zero		1
	.zero		1


	//----- nvinfo : EIATTR_EXIT_INSTR_OFFSETS
	.align		4
        /*0048*/ 	.byte	0x04, 0x1c
        /*004a*/ 	.short	(.L_15 - .L_14)


	//   ....[0]....
.L_14:
        /*004c*/ 	.word	0x00000010


	//----- nvinfo : EIATTR_CBANK_PARAM_SIZE
	.align		4
.L_15:
        /*0050*/ 	.byte	0x03, 0x19
        /*0052*/ 	.short	0x0018


	//----- nvinfo : EIATTR_PARAM_CBANK
	.align		4
        /*0054*/ 	.byte	0x04, 0x0a
        /*0056*/ 	.short	(.L_17 - .L_16)
	.align		4
.L_16:
        /*0058*/ 	.word	index@(.nv.constant0._Z18cudaMatrixMultiplyPdS_S_)
        /*005c*/ 	.short	0x0380
        /*005e*/ 	.short	0x0018


	//----- nvinfo : EIATTR_SW_WAR
	.align		4
.L_17:
        /*0060*/ 	.byte	0x04, 0x36
        /*0062*/ 	.short	(.L_19 - .L_18)
.L_18:
        /*0064*/ 	.word	0x00000008
.L_19:


//--------------------- .nv.callgraph             --------------------------
	.section	.nv.callgraph,"",@"SHT_CUDA_CALLGRAPH"
	.align	4
	.sectionentsize	8
	.align		4
        /*0000*/ 	.word	0x00000000
	.align		4
        /*0004*/ 	.word	0xffffffff
	.align		4
        /*0008*/ 	.word	0x00000000
	.align		4
        /*000c*/ 	.word	0xfffffffe
	.align		4
        /*0010*/ 	.word	0x00000000
	.align		4
        /*0014*/ 	.word	0xfffffffd
	.align		4
        /*0018*/ 	.word	0x00000000
	.align		4
        /*001c*/ 	.word	0xfffffffc


//--------------------- .text._Z18cudaMatrixMultiplyPdS_S_ --------------------------
	.section	.text._Z18cudaMatrixMultiplyPdS_S_,"ax",@progbits
	.align	128
        .global         _Z18cudaMatrixMultiplyPdS_S_
        .type           _Z18cudaMatrixMultiplyPdS_S_,@function
        .size           _Z18cudaMatrixMultiplyPdS_S_,(.L_x_1 - _Z18cudaMatrixMultiplyPdS_S_)
        .other          _Z18cudaMatrixMultiplyPdS_S_,@"STO_CUDA_ENTRY STV_DEFAULT"
_Z18cudaMatrixMultiplyPdS_S_:
.text._Z18cudaMatrixMultiplyPdS_S_:
[----:B------:R-:W-:Y:S01]  /*0000*/  LDC R1, c[0x0][0x37c] ;  /* 0x0000df00ff017b82 */ /* 0x000fe20000000800 */
[----:B------:R-:W-:Y:S05]  /*0010*/  EXIT ;  /* 0x000000000000794d */ /* 0x000fea0003800000 */
.L_x_0:
[----:B------:R-:W-:-:S00]  /*0020*/  BRA `(.L_x_0) ;  /* 0xfffffffc00fc7947 */ /* 0x000fc0000383ffff */
[----:B------:R-:W-:-:S00]  /*0030*/  NOP ;  /* 0x0000000000007918 */ /* 0x000fc00000000000 */
        /* <DEDUP_REMOVED lines=12> */
.L_x_1:


//--------------------- .nv.shared.reserved.0     --------------------------
	.section	.nv.shared.reserved.0,"aw",@nobits
	.weak		__nv_reservedSMEM_offset_0_alias
	.size		__nv_reservedSMEM_offset_0_alias, 0, 64
	.other		__nv_reservedSMEM_offset_0_alias,@"STO_CUDA_RESERVED_SHARED STV_DEFAULT"
__nv_reservedSMEM_offset_0_alias:
	.zero		0
	.zero		64


//--------------------- .nv.constant0._Z18cudaMatrixMultiplyPdS_S_ --------------------------
	.section	.nv.constant0._Z18cudaMatrixMultiplyPdS_S_,"a",@progbits
	.sectionflags	@""
	.align	4
.nv.constant0._Z18cudaMatrixMultiplyPdS_S_:
	.zero		920


//--------------------- SYMBOLS --------------------------

	.type		.nv.reservedSmem.offset0,@object
	.size		.nv.reservedSmem.offset0,0x4
